//
// Generated by NVIDIA NVVM Compiler
//
// Compiler Build ID: CL-36424714
// Cuda compilation tools, release 13.0, V13.0.88
// Based on NVVM 20.0.0
//

.version 9.0
.target sm_100
.address_size 64

	// .globl	_Z11cuda_gatherPKmPKdPdii

.visible .entry _Z11cuda_gatherPKmPKdPdii(
	.param .u64 .ptr .align 1 _Z11cuda_gatherPKmPKdPdii_param_0,
	.param .u64 .ptr .align 1 _Z11cuda_gatherPKmPKdPdii_param_1,
	.param .u64 .ptr .align 1 _Z11cuda_gatherPKmPKdPdii_param_2,
	.param .u32 _Z11cuda_gatherPKmPKdPdii_param_3,
	.param .u32 _Z11cuda_gatherPKmPKdPdii_param_4
)
{
	.reg .pred 	%p<2>;
	.reg .b32 	%r<8>;
	.reg .b64 	%rd<14>;
	.reg .b64 	%fd<2>;

	ld.param.u64 	%rd1, [_Z11cuda_gatherPKmPKdPdii_param_0];
	ld.param.u64 	%rd2, [_Z11cuda_gatherPKmPKdPdii_param_1];
	ld.param.u64 	%rd3, [_Z11cuda_gatherPKmPKdPdii_param_2];
	ld.param.u32 	%r3, [_Z11cuda_gatherPKmPKdPdii_param_3];
	ld.param.u32 	%r2, [_Z11cuda_gatherPKmPKdPdii_param_4];
	mov.u32 	%r4, %ntid.x;
	mov.u32 	%r5, %ctaid.x;
	mov.u32 	%r6, %tid.x;
	mad.lo.s32 	%r1, %r4, %r5, %r6;
	setp.ge.s32 	%p1, %r1, %r3;
	@%p1 bra 	$L__BB0_2;
	cvta.to.global.u64 	%rd4, %rd1;
	cvta.to.global.u64 	%rd5, %rd2;
	cvta.to.global.u64 	%rd6, %rd3;
	mul.wide.s32 	%rd7, %r1, 8;
	add.s64 	%rd8, %rd4, %rd7;
	ld.global.u64 	%rd9, [%rd8];
	shl.b64 	%rd10, %rd9, 3;
	add.s64 	%rd11, %rd5, %rd10;
	ld.global.f64 	%fd1, [%rd11];
	rem.s32 	%r7, %r1, %r2;
	mul.wide.s32 	%rd12, %r7, 8;
	add.s64 	%rd13, %rd6, %rd12;
	st.global.f64 	[%rd13], %fd1;
$L__BB0_2:
	ret;

}
	// .globl	_Z12cuda_scatterPKmPdPKdii
.visible .entry _Z12cuda_scatterPKmPdPKdii(
	.param .u64 .ptr .align 1 _Z12cuda_scatterPKmPdPKdii_param_0,
	.param .u64 .ptr .align 1 _Z12cuda_scatterPKmPdPKdii_param_1,
	.param .u64 .ptr .align 1 _Z12cuda_scatterPKmPdPKdii_param_2,
	.param .u32 _Z12cuda_scatterPKmPdPKdii_param_3,
	.param .u32 _Z12cuda_scatterPKmPdPKdii_param_4
)
{
	.reg .pred 	%p<2>;
	.reg .b32 	%r<8>;
	.reg .b64 	%rd<14>;
	.reg .b64 	%fd<2>;

	ld.param.u64 	%rd1, [_Z12cuda_scatterPKmPdPKdii_param_0];
	ld.param.u64 	%rd2, [_Z12cuda_scatterPKmPdPKdii_param_1];
	ld.param.u64 	%rd3, [_Z12cuda_scatterPKmPdPKdii_param_2];
	ld.param.u32 	%r3, [_Z12cuda_scatterPKmPdPKdii_param_3];
	ld.param.u32 	%r2, [_Z12cuda_scatterPKmPdPKdii_param_4];
	mov.u32 	%r4, %ntid.x;
	mov.u32 	%r5, %ctaid.x;
	mov.u32 	%r6, %tid.x;
	mad.lo.s32 	%r1, %r4, %r5, %r6;
	setp.ge.s32 	%p1, %r1, %r3;
	@%p1 bra 	$L__BB1_2;
	cvta.to.global.u64 	%rd4, %rd3;
	cvta.to.global.u64 	%rd5, %rd1;
	cvta.to.global.u64 	%rd6, %rd2;
	rem.s32 	%r7, %r1, %r2;
	mul.wide.s32 	%rd7, %r7, 8;
	add.s64 	%rd8, %rd4, %rd7;
	ld.global.f64 	%fd1, [%rd8];
	mul.wide.s32 	%rd9, %r1, 8;
	add.s64 	%rd10, %rd5, %rd9;
	ld.global.u64 	%rd11, [%rd10];
	shl.b64 	%rd12, %rd11, 3;
	add.s64 	%rd13, %rd6, %rd12;
	st.global.f64 	[%rd13], %fd1;
$L__BB1_2:
	ret;

}
	// .globl	_Z19cuda_scatter_gatherPKmPdS0_PKdi
.visible .entry _Z19cuda_scatter_gatherPKmPdS0_PKdi(
	.param .u64 .ptr .align 1 _Z19cuda_scatter_gatherPKmPdS0_PKdi_param_0,
	.param .u64 .ptr .align 1 _Z19cuda_scatter_gatherPKmPdS0_PKdi_param_1,
	.param .u64 .ptr .align 1 _Z19cuda_scatter_gatherPKmPdS0_PKdi_param_2,
	.param .u64 .ptr .align 1 _Z19cuda_scatter_gatherPKmPdS0_PKdi_param_3,
	.param .u32 _Z19cuda_scatter_gatherPKmPdS0_PKdi_param_4
)
{
	.reg .pred 	%p<2>;
	.reg .b32 	%r<6>;
	.reg .b64 	%rd<18>;
	.reg .b64 	%fd<2>;

	ld.param.u64 	%rd1, [_Z19cuda_scatter_gatherPKmPdS0_PKdi_param_0];
	ld.param.u64 	%rd2, [_Z19cuda_scatter_gatherPKmPdS0_PKdi_param_1];
	ld.param.u64 	%rd3, [_Z19cuda_scatter_gatherPKmPdS0_PKdi_param_2];
	ld.param.u64 	%rd4, [_Z19cuda_scatter_gatherPKmPdS0_PKdi_param_3];
	ld.param.u32 	%r2, [_Z19cuda_scatter_gatherPKmPdS0_PKdi_param_4];
	mov.u32 	%r3, %ntid.x;
	mov.u32 	%r4, %ctaid.x;
	mov.u32 	%r5, %tid.x;
	mad.lo.s32 	%r1, %r3, %r4, %r5;
	setp.ge.s32 	%p1, %r1, %r2;
	@%p1 bra 	$L__BB2_2;
	cvta.to.global.u64 	%rd5, %rd3;
	cvta.to.global.u64 	%rd6, %rd4;
	cvta.to.global.u64 	%rd7, %rd1;
	cvta.to.global.u64 	%rd8, %rd2;
	mul.wide.s32 	%rd9, %r1, 8;
	add.s64 	%rd10, %rd5, %rd9;
	ld.global.u64 	%rd11, [%rd10];
	shl.b64 	%rd12, %rd11, 3;
	add.s64 	%rd13, %rd6, %rd12;
	ld.global.f64 	%fd1, [%rd13];
	add.s64 	%rd14, %rd7, %rd9;
	ld.global.u64 	%rd15, [%rd14];
	shl.b64 	%rd16, %rd15, 3;
	add.s64 	%rd17, %rd8, %rd16;
	st.global.f64 	[%rd17], %fd1;
$L__BB2_2:
	ret;

}
	// .globl	_Z17cuda_multi_gatherPKmS0_PKdPdii
.visible .entry _Z17cuda_multi_gatherPKmS0_PKdPdii(
	.param .u64 .ptr .align 1 _Z17cuda_multi_gatherPKmS0_PKdPdii_param_0,
	.param .u64 .ptr .align 1 _Z17cuda_multi_gatherPKmS0_PKdPdii_param_1,
	.param .u64 .ptr .align 1 _Z17cuda_multi_gatherPKmS0_PKdPdii_param_2,
	.param .u64 .ptr .align 1 _Z17cuda_multi_gatherPKmS0_PKdPdii_param_3,
	.param .u32 _Z17cuda_multi_gatherPKmS0_PKdPdii_param_4,
	.param .u32 _Z17cuda_multi_gatherPKmS0_PKdPdii_param_5
)
{
	.reg .pred 	%p<2>;
	.reg .b32 	%r<8>;
	.reg .b64 	%rd<14>;
	.reg .b64 	%fd<2>;

	ld.param.u64 	%rd1, [_Z17cuda_multi_gatherPKmS0_PKdPdii_param_1];
	ld.param.u64 	%rd2, [_Z17cuda_multi_gatherPKmS0_PKdPdii_param_2];
	ld.param.u64 	%rd3, [_Z17cuda_multi_gatherPKmS0_PKdPdii_param_3];
	ld.param.u32 	%r3, [_Z17cuda_multi_gatherPKmS0_PKdPdii_param_4];
	ld.param.u32 	%r2, [_Z17cuda_multi_gatherPKmS0_PKdPdii_param_5];
	mov.u32 	%r4, %ntid.x;
	mov.u32 	%r5, %ctaid.x;
	mov.u32 	%r6, %tid.x;
	mad.lo.s32 	%r1, %r4, %r5, %r6;
	setp.ge.s32 	%p1, %r1, %r3;
	@%p1 bra 	$L__BB3_2;
	cvta.to.global.u64 	%rd4, %rd1;
	cvta.to.global.u64 	%rd5, %rd2;
	cvta.to.global.u64 	%rd6, %rd3;
	mul.wide.s32 	%rd7, %r1, 8;
	add.s64 	%rd8, %rd4, %rd7;
	ld.global.u64 	%rd9, [%rd8];
	shl.b64 	%rd10, %rd9, 3;
	add.s64 	%rd11, %rd5, %rd10;
	ld.global.f64 	%fd1, [%rd11];
	rem.s32 	%r7, %r1, %r2;
	mul.wide.s32 	%rd12, %r7, 8;
	add.s64 	%rd13, %rd6, %rd12;
	st.global.f64 	[%rd13], %fd1;
$L__BB3_2:
	ret;

}
	// .globl	_Z18cuda_multi_scatterPKmS0_PdPKdii
.visible .entry _Z18cuda_multi_scatterPKmS0_PdPKdii(
	.param .u64 .ptr .align 1 _Z18cuda_multi_scatterPKmS0_PdPKdii_param_0,
	.param .u64 .ptr .align 1 _Z18cuda_multi_scatterPKmS0_PdPKdii_param_1,
	.param .u64 .ptr .align 1 _Z18cuda_multi_scatterPKmS0_PdPKdii_param_2,
	.param .u64 .ptr .align 1 _Z18cuda_multi_scatterPKmS0_PdPKdii_param_3,
	.param .u32 _Z18cuda_multi_scatterPKmS0_PdPKdii_param_4,
	.param .u32 _Z18cuda_multi_scatterPKmS0_PdPKdii_param_5
)
{
	.reg .pred 	%p<2>;
	.reg .b32 	%r<8>;
	.reg .b64 	%rd<14>;
	.reg .b64 	%fd<2>;

	ld.param.u64 	%rd1, [_Z18cuda_multi_scatterPKmS0_PdPKdii_param_1];
	ld.param.u64 	%rd2, [_Z18cuda_multi_scatterPKmS0_PdPKdii_param_2];
	ld.param.u64 	%rd3, [_Z18cuda_multi_scatterPKmS0_PdPKdii_param_3];
	ld.param.u32 	%r3, [_Z18cuda_multi_scatterPKmS0_PdPKdii_param_4];
	ld.param.u32 	%r2, [_Z18cuda_multi_scatterPKmS0_PdPKdii_param_5];
	mov.u32 	%r4, %ntid.x;
	mov.u32 	%r5, %ctaid.x;
	mov.u32 	%r6, %tid.x;
	mad.lo.s32 	%r1, %r4, %r5, %r6;
	setp.ge.s32 	%p1, %r1, %r3;
	@%p1 bra 	$L__BB4_2;
	cvta.to.global.u64 	%rd4, %rd3;
	cvta.to.global.u64 	%rd5, %rd1;
	cvta.to.global.u64 	%rd6, %rd2;
	rem.s32 	%r7, %r1, %r2;
	mul.wide.s32 	%rd7, %r7, 8;
	add.s64 	%rd8, %rd4, %rd7;
	ld.global.f64 	%fd1, [%rd8];
	mul.wide.s32 	%rd9, %r1, 8;
	add.s64 	%rd10, %rd5, %rd9;
	ld.global.u64 	%rd11, [%rd10];
	shl.b64 	%rd12, %rd11, 3;
	add.s64 	%rd13, %rd6, %rd12;
	st.global.f64 	[%rd13], %fd1;
$L__BB4_2:
	ret;

}


// ===== COMPILED SASS (sm_100) =====

	.target	sm_100

	.elftype	@"ET_EXEC"


//--------------------- .note.nv.tkinfo           --------------------------
	.section	.note.nv.tkinfo,"",@"SHT_NOTE"
	.sectionflags	@"SHF_NOTE_NV_TKINFO"
	.tkinfo
        /*0018*/ 	.word	0x00000002
        /*0030*/ 	.string	""
        /*0030*/ 	.string	"ptxas"
        /*0030*/ 	.string	"Cuda compilation tools, release 13.0, V13.0.88"
        /*0030*/ 	.string	"Build cuda_13.0.r13.0/compiler.36424714_0"
        /*0030*/ 	.string	"-arch sm_100 -m 64 "



//--------------------- .note.nv.cuinfo           --------------------------
	.section	.note.nv.cuinfo,"",@"SHT_NOTE"
	.sectionflags	@"SHF_NOTE_NV_CUINFO"
        /*0018*/ 	.short	0x0002
        /*001a*/ 	.short	0x0064
        /*001c*/ 	.short	0x0082
	.zero		2


//--------------------- .nv.info                  --------------------------
	.section	.nv.info,"",@"SHT_CUDA_INFO"
	.align	4


	//----- nvinfo : EIATTR_REGCOUNT
	.align		4
        /*0000*/ 	.byte	0x04, 0x2f
        /*0002*/ 	.short	(.L_1 - .L_0)
	.align		4
.L_0:
        /*0004*/ 	.word	index@(_Z11cuda_gatherPKmPKdPdii)
        /*0008*/ 	.word	0x0000000e


	//----- nvinfo : EIATTR_FRAME_SIZE
	.align		4
.L_1:
        /*000c*/ 	.byte	0x04, 0x11
        /*000e*/ 	.short	(.L_3 - .L_2)
	.align		4
.L_2:
        /*0010*/ 	.word	index@(_Z11cuda_gatherPKmPKdPdii)
        /*0014*/ 	.word	0x00000000


	//----- nvinfo : EIATTR_REGCOUNT
	.align		4
.L_3:
        /*0018*/ 	.byte	0x04, 0x2f
        /*001a*/ 	.short	(.L_5 - .L_4)
	.align		4
.L_4:
        /*001c*/ 	.word	index@(_Z12cuda_scatterPKmPdPKdii)
        /*0020*/ 	.word	0x0000000c


	//----- nvinfo : EIATTR_FRAME_SIZE
	.align		4
.L_5:
        /*0024*/ 	.byte	0x04, 0x11
        /*0026*/ 	.short	(.L_7 - .L_6)
	.align		4
.L_6:
        /*0028*/ 	.word	index@(_Z12cuda_scatterPKmPdPKdii)
        /*002c*/ 	.word	0x00000000


	//----- nvinfo : EIATTR_REGCOUNT
	.align		4
.L_7:
        /*0030*/ 	.byte	0x04, 0x2f
        /*0032*/ 	.short	(.L_9 - .L_8)
	.align		4
.L_8:
        /*0034*/ 	.word	index@(_Z19cuda_scatter_gatherPKmPdS0_PKdi)
        /*0038*/ 	.word	0x0000000c


	//----- nvinfo : EIATTR_FRAME_SIZE
	.align		4
.L_9:
        /*003c*/ 	.byte	0x04, 0x11
        /*003e*/ 	.short	(.L_11 - .L_10)
	.align		4
.L_10:
        /*0040*/ 	.word	index@(_Z19cuda_scatter_gatherPKmPdS0_PKdi)
        /*0044*/ 	.word	0x00000000


	//----- nvinfo : EIATTR_REGCOUNT
	.align		4
.L_11:
        /*0048*/ 	.byte	0x04, 0x2f
        /*004a*/ 	.short	(.L_13 - .L_12)
	.align		4
.L_12:
        /*004c*/ 	.word	index@(_Z17cuda_multi_gatherPKmS0_PKdPdii)
        /*0050*/ 	.word	0x0000000e


	//----- nvinfo : EIATTR_FRAME_SIZE
	.align		4
.L_13:
        /*0054*/ 	.byte	0x04, 0x11
        /*0056*/ 	.short	(.L_15 - .L_14)
	.align		4
.L_14:
        /*0058*/ 	.word	index@(_Z17cuda_multi_gatherPKmS0_PKdPdii)
        /*005c*/ 	.word	0x00000000


	//----- nvinfo : EIATTR_REGCOUNT
	.align		4
.L_15:
        /*0060*/ 	.byte	0x04, 0x2f
        /*0062*/ 	.short	(.L_17 - .L_16)
	.align		4
.L_16:
        /*0064*/ 	.word	index@(_Z18cuda_multi_scatterPKmS0_PdPKdii)
        /*0068*/ 	.word	0x0000000c


	//----- nvinfo : EIATTR_FRAME_SIZE
	.align		4
.L_17:
        /*006c*/ 	.byte	0x04, 0x11
        /*006e*/ 	.short	(.L_19 - .L_18)
	.align		4
.L_18:
        /*0070*/ 	.word	index@(_Z18cuda_multi_scatterPKmS0_PdPKdii)
        /*0074*/ 	.word	0x00000000


	//----- nvinfo : EIATTR_MIN_STACK_SIZE
	.align		4
.L_19:
        /*0078*/ 	.byte	0x04, 0x12
        /*007a*/ 	.short	(.L_21 - .L_20)
	.align		4
.L_20:
        /*007c*/ 	.word	index@(_Z18cuda_multi_scatterPKmS0_PdPKdii)
        /*0080*/ 	.word	0x00000000


	//----- nvinfo : EIATTR_MIN_STACK_SIZE
	.align		4
.L_21:
        /*0084*/ 	.byte	0x04, 0x12
        /*0086*/ 	.short	(.L_23 - .L_22)
	.align		4
.L_22:
        /*0088*/ 	.word	index@(_Z17cuda_multi_gatherPKmS0_PKdPdii)
        /*008c*/ 	.word	0x00000000


	//----- nvinfo : EIATTR_MIN_STACK_SIZE
	.align		4
.L_23:
        /*0090*/ 	.byte	0x04, 0x12
        /*0092*/ 	.short	(.L_25 - .L_24)
	.align		4
.L_24:
        /*0094*/ 	.word	index@(_Z19cuda_scatter_gatherPKmPdS0_PKdi)
        /*0098*/ 	.word	0x00000000


	//----- nvinfo : EIATTR_MIN_STACK_SIZE
	.align		4
.L_25:
        /*009c*/ 	.byte	0x04, 0x12
        /*009e*/ 	.short	(.L_27 - .L_26)
	.align		4
.L_26:
        /*00a0*/ 	.word	index@(_Z12cuda_scatterPKmPdPKdii)
        /*00a4*/ 	.word	0x00000000


	//----- nvinfo : EIATTR_MIN_STACK_SIZE
	.align		4
.L_27:
        /*00a8*/ 	.byte	0x04, 0x12
        /*00aa*/ 	.short	(.L_29 - .L_28)
	.align		4
.L_28:
        /*00ac*/ 	.word	index@(_Z11cuda_gatherPKmPKdPdii)
        /*00b0*/ 	.word	0x00000000
.L_29:


//--------------------- .nv.compat                --------------------------
	.section	.nv.compat,"",@"SHT_CUDA_COMPAT_INFO"
	.align	4
        /*0000*/ 	.byte	0x02, 0x09, 0x00, 0x00, 0x02, 0x02, 0x01, 0x00, 0x02, 0x05, 0x05, 0x00, 0x03, 0x07, 0x01, 0x01
        /*0010*/ 	.byte	0x02, 0x03, 0x00, 0x00, 0x02, 0x06, 0x01, 0x00, 0x04, 0x0b, 0x08, 0x00, 0x09, 0x00, 0x00, 0x00
        /*0020*/ 	.byte	0x00, 0x00, 0x00, 0x00


//--------------------- .nv.info._Z18cuda_multi_scatterPKmS0_PdPKdii --------------------------
	.section	.nv.info._Z18cuda_multi_scatterPKmS0_PdPKdii,"",@"SHT_CUDA_INFO"
	.sectionflags	@""
	.align	4


	//----- nvinfo : EIATTR_CUDA_API_VERSION
	.align		4
        /*0000*/ 	.byte	0x04, 0x37
        /*0002*/ 	.short	(.L_31 - .L_30)
.L_30:
        /*0004*/ 	.word	0x00000082


	//----- nvinfo : EIATTR_KPARAM_INFO
	.align		4
.L_31:
        /*0008*/ 	.byte	0x04, 0x17
        /*000a*/ 	.short	(.L_33 - .L_32)
.L_32:
        /*000c*/ 	.word	0x00000000
        /*0010*/ 	.short	0x0005
        /*0012*/ 	.short	0x0024
        /*0014*/ 	.byte	0x00, 0xf0, 0x11, 0x00


	//----- nvinfo : EIATTR_KPARAM_INFO
	.align		4
.L_33:
        /*0018*/ 	.byte	0x04, 0x17
        /*001a*/ 	.short	(.L_35 - .L_34)
.L_34:
        /*001c*/ 	.word	0x00000000
        /*0020*/ 	.short	0x0004
        /*0022*/ 	.short	0x0020
        /*0024*/ 	.byte	0x00, 0xf0, 0x11, 0x00


	//----- nvinfo : EIATTR_KPARAM_INFO
	.align		4
.L_35:
        /*0028*/ 	.byte	0x04, 0x17
        /*002a*/ 	.short	(.L_37 - .L_36)
.L_36:
        /*002c*/ 	.word	0x00000000
        /*0030*/ 	.short	0x0003
        /*0032*/ 	.short	0x0018
        /*0034*/ 	.byte	0x00, 0xf5, 0x21, 0x00


	//----- nvinfo : EIATTR_KPARAM_INFO
	.align		4
.L_37:
        /*0038*/ 	.byte	0x04, 0x17
        /*003a*/ 	.short	(.L_39 - .L_38)
.L_38:
        /*003c*/ 	.word	0x00000000
        /*0040*/ 	.short	0x0002
        /*0042*/ 	.short	0x0010
        /*0044*/ 	.byte	0x00, 0xf5, 0x21, 0x00


	//----- nvinfo : EIATTR_KPARAM_INFO
	.align		4
.L_39:
        /*0048*/ 	.byte	0x04, 0x17
        /*004a*/ 	.short	(.L_41 - .L_40)
.L_40:
        /*004c*/ 	.word	0x00000000
        /*0050*/ 	.short	0x0001
        /*0052*/ 	.short	0x0008
        /*0054*/ 	.byte	0x00, 0xf5, 0x21, 0x00


	//----- nvinfo : EIATTR_KPARAM_INFO
	.align		4
.L_41:
        /*0058*/ 	.byte	0x04, 0x17
        /*005a*/ 	.short	(.L_43 - .L_42)
.L_42:
        /*005c*/ 	.word	0x00000000
        /*0060*/ 	.short	0x0000
        /*0062*/ 	.short	0x0000
        /*0064*/ 	.byte	0x00, 0xf5, 0x21, 0x00


	//----- nvinfo : EIATTR_SPARSE_MMA_MASK
	.align		4
.L_43:
        /*0068*/ 	.byte	0x03, 0x50
        /*006a*/ 	.short	0x0000


	//----- nvinfo : EIATTR_MAXREG_COUNT
	.align		4
        /*006c*/ 	.byte	0x03, 0x1b
        /*006e*/ 	.short	0x00ff


	//----- nvinfo : EIATTR_MERCURY_ISA_VERSION
	.align		4
        /*0070*/ 	.byte	0x03, 0x5f
        /*0072*/ 	.short	0x0101


	//----- nvinfo : EIATTR_VRC_CTA_INIT_COUNT
	.align		4
        /*0074*/ 	.byte	0x02, 0x4a
	.zero		1
	.zero		1


	//----- nvinfo : EIATTR_EXIT_INSTR_OFFSETS
	.align		4
        /*0078*/ 	.byte	0x04, 0x1c
        /*007a*/ 	.short	(.L_45 - .L_44)


	//   ....[0]....
.L_44:
        /*007c*/ 	.word	0x00000070


	//   ....[1]....
        /*0080*/ 	.word	0x00000290


	//----- nvinfo : EIATTR_CBANK_PARAM_SIZE
	.align		4
.L_45:
        /*0084*/ 	.byte	0x03, 0x19
        /*0086*/ 	.short	0x0028


	//----- nvinfo : EIATTR_PARAM_CBANK
	.align		4
        /*0088*/ 	.byte	0x04, 0x0a
        /*008a*/ 	.short	(.L_47 - .L_46)
	.align		4
.L_46:
        /*008c*/ 	.word	index@(.nv.constant0._Z18cuda_multi_scatterPKmS0_PdPKdii)
        /*0090*/ 	.short	0x0380
        /*0092*/ 	.short	0x0028


	//----- nvinfo : EIATTR_SW_WAR
	.align		4
.L_47:
        /*0094*/ 	.byte	0x04, 0x36
        /*0096*/ 	.short	(.L_49 - .L_48)
.L_48:
        /*0098*/ 	.word	0x00000008
.L_49:


//--------------------- .nv.info._Z17cuda_multi_gatherPKmS0_PKdPdii --------------------------
	.section	.nv.info._Z17cuda_multi_gatherPKmS0_PKdPdii,"",@"SHT_CUDA_INFO"
	.sectionflags	@""
	.align	4


	//----- nvinfo : EIATTR_CUDA_API_VERSION
	.align		4
        /*0000*/ 	.byte	0x04, 0x37
        /*0002*/ 	.short	(.L_51 - .L_50)
.L_50:
        /*0004*/ 	.word	0x00000082


	//----- nvinfo : EIATTR_KPARAM_INFO
	.align		4
.L_51:
        /*0008*/ 	.byte	0x04, 0x17
        /*000a*/ 	.short	(.L_53 - .L_52)
.L_52:
        /*000c*/ 	.word	0x00000000
        /*0010*/ 	.short	0x0005
        /*0012*/ 	.short	0x0024
        /*0014*/ 	.byte	0x00, 0xf0, 0x11, 0x00


	//----- nvinfo : EIATTR_KPARAM_INFO
	.align		4
.L_53:
        /*0018*/ 	.byte	0x04, 0x17
        /*001a*/ 	.short	(.L_55 - .L_54)
.L_54:
        /*001c*/ 	.word	0x00000000
        /*0020*/ 	.short	0x0004
        /*0022*/ 	.short	0x0020
        /*0024*/ 	.byte	0x00, 0xf0, 0x11, 0x00


	//----- nvinfo : EIATTR_KPARAM_INFO
	.align		4
.L_55:
        /*0028*/ 	.byte	0x04, 0x17
        /*002a*/ 	.short	(.L_57 - .L_56)
.L_56:
        /*002c*/ 	.word	0x00000000
        /*0030*/ 	.short	0x0003
        /*0032*/ 	.short	0x0018
        /*0034*/ 	.byte	0x00, 0xf5, 0x21, 0x00


	//----- nvinfo : EIATTR_KPARAM_INFO
	.align		4
.L_57:
        /*0038*/ 	.byte	0x04, 0x17
        /*003a*/ 	.short	(.L_59 - .L_58)
.L_58:
        /*003c*/ 	.word	0x00000000
        /*0040*/ 	.short	0x0002
        /*0042*/ 	.short	0x0010
        /*0044*/ 	.byte	0x00, 0xf5, 0x21, 0x00


	//----- nvinfo : EIATTR_KPARAM_INFO
	.align		4
.L_59:
        /*0048*/ 	.byte	0x04, 0x17
        /*004a*/ 	.short	(.L_61 - .L_60)
.L_60:
        /*004c*/ 	.word	0x00000000
        /*0050*/ 	.short	0x0001
        /*0052*/ 	.short	0x0008
        /*0054*/ 	.byte	0x00, 0xf5, 0x21, 0x00


	//----- nvinfo : EIATTR_KPARAM_INFO
	.align		4
.L_61:
        /*0058*/ 	.byte	0x04, 0x17
        /*005a*/ 	.short	(.L_63 - .L_62)
.L_62:
        /*005c*/ 	.word	0x00000000
        /*0060*/ 	.short	0x0000
        /*0062*/ 	.short	0x0000
        /*0064*/ 	.byte	0x00, 0xf5, 0x21, 0x00


	//----- nvinfo : EIATTR_SPARSE_MMA_MASK
	.align		4
.L_63:
        /*0068*/ 	.byte	0x03, 0x50
        /*006a*/ 	.short	0x0000


	//----- nvinfo : EIATTR_MAXREG_COUNT
	.align		4
        /*006c*/ 	.byte	0x03, 0x1b
        /*006e*/ 	.short	0x00ff


	//----- nvinfo : EIATTR_MERCURY_ISA_VERSION
	.align		4
        /*0070*/ 	.byte	0x03, 0x5f
        /*0072*/ 	.short	0x0101


	//----- nvinfo : EIATTR_VRC_CTA_INIT_COUNT
	.align		4
        /*0074*/ 	.byte	0x02, 0x4a
	.zero		1
	.zero		1


	//----- nvinfo : EIATTR_EXIT_INSTR_OFFSETS
	.align		4
        /*0078*/ 	.byte	0x04, 0x1c
        /*007a*/ 	.short	(.L_65 - .L_64)


	//   ....[0]....
.L_64:
        /*007c*/ 	.word	0x00000070


	//   ....[1]....
        /*0080*/ 	.word	0x000002a0


	//----- nvinfo : EIATTR_CBANK_PARAM_SIZE
	.align		4
.L_65:
        /*0084*/ 	.byte	0x03, 0x19
        /*0086*/ 	.short	0x0028


	//----- nvinfo : EIATTR_PARAM_CBANK
	.align		4
        /*0088*/ 	.byte	0x04, 0x0a
        /*008a*/ 	.short	(.L_67 - .L_66)
	.align		4
.L_66:
        /*008c*/ 	.word	index@(.nv.constant0._Z17cuda_multi_gatherPKmS0_PKdPdii)
        /*0090*/ 	.short	0x0380
        /*0092*/ 	.short	0x0028


	//----- nvinfo : EIATTR_SW_WAR
	.align		4
.L_67:
        /*0094*/ 	.byte	0x04, 0x36
        /*0096*/ 	.short	(.L_69 - .L_68)
.L_68:
        /*0098*/ 	.word	0x00000008
.L_69:


//--------------------- .nv.info._Z19cuda_scatter_gatherPKmPdS0_PKdi --------------------------
	.section	.nv.info._Z19cuda_scatter_gatherPKmPdS0_PKdi,"",@"SHT_CUDA_INFO"
	.sectionflags	@""
	.align	4


	//----- nvinfo : EIATTR_CUDA_API_VERSION
	.align		4
        /*0000*/ 	.byte	0x04, 0x37
        /*0002*/ 	.short	(.L_71 - .L_70)
.L_70:
        /*0004*/ 	.word	0x00000082


	//----- nvinfo : EIATTR_KPARAM_INFO
	.align		4
.L_71:
        /*0008*/ 	.byte	0x04, 0x17
        /*000a*/ 	.short	(.L_73 - .L_72)
.L_72:
        /*000c*/ 	.word	0x00000000
        /*0010*/ 	.short	0x0004
        /*0012*/ 	.short	0x0020
        /*0014*/ 	.byte	0x00, 0xf0, 0x11, 0x00


	//----- nvinfo : EIATTR_KPARAM_INFO
	.align		4
.L_73:
        /*0018*/ 	.byte	0x04, 0x17
        /*001a*/ 	.short	(.L_75 - .L_74)
.L_74:
        /*001c*/ 	.word	0x00000000
        /*0020*/ 	.short	0x0003
        /*0022*/ 	.short	0x0018
        /*0024*/ 	.byte	0x00, 0xf5, 0x21, 0x00


	//----- nvinfo : EIATTR_KPARAM_INFO
	.align		4
.L_75:
        /*0028*/ 	.byte	0x04, 0x17
        /*002a*/ 	.short	(.L_77 - .L_76)
.L_76:
        /*002c*/ 	.word	0x00000000
        /*0030*/ 	.short	0x0002
        /*0032*/ 	.short	0x0010
        /*0034*/ 	.byte	0x00, 0xf5, 0x21, 0x00


	//----- nvinfo : EIATTR_KPARAM_INFO
	.align		4
.L_77:
        /*0038*/ 	.byte	0x04, 0x17
        /*003a*/ 	.short	(.L_79 - .L_78)
.L_78:
        /*003c*/ 	.word	0x00000000
        /*0040*/ 	.short	0x0001
        /*0042*/ 	.short	0x0008
        /*0044*/ 	.byte	0x00, 0xf5, 0x21, 0x00


	//----- nvinfo : EIATTR_KPARAM_INFO
	.align		4
.L_79:
        /*0048*/ 	.byte	0x04, 0x17
        /*004a*/ 	.short	(.L_81 - .L_80)
.L_80:
        /*004c*/ 	.word	0x00000000
        /*0050*/ 	.short	0x0000
        /*0052*/ 	.short	0x0000
        /*0054*/ 	.byte	0x00, 0xf5, 0x21, 0x00


	//----- nvinfo : EIATTR_SPARSE_MMA_MASK
	.align		4
.L_81:
        /*0058*/ 	.byte	0x03, 0x50
        /*005a*/ 	.short	0x0000


	//----- nvinfo : EIATTR_MAXREG_COUNT
	.align		4
        /*005c*/ 	.byte	0x03, 0x1b
        /*005e*/ 	.short	0x00ff


	//----- nvinfo : EIATTR_MERCURY_ISA_VERSION
	.align		4
        /*0060*/ 	.byte	0x03, 0x5f
        /*0062*/ 	.short	0x0101


	//----- nvinfo : EIATTR_VRC_CTA_INIT_COUNT
	.align		4
        /*0064*/ 	.byte	0x02, 0x4a
	.zero		1
	.zero		1


	//----- nvinfo : EIATTR_EXIT_INSTR_OFFSETS
	.align		4
        /*0068*/ 	.byte	0x04, 0x1c
        /*006a*/ 	.short	(.L_83 - .L_82)


	//   ....[0]....
.L_82:
        /*006c*/ 	.word	0x00000070


	//   ....[1]....
        /*0070*/ 	.word	0x00000170


	//----- nvinfo : EIATTR_CBANK_PARAM_SIZE
	.align		4
.L_83:
        /*0074*/ 	.byte	0x03, 0x19
        /*0076*/ 	.short	0x0024


	//----- nvinfo : EIATTR_PARAM_CBANK
	.align		4
        /*0078*/ 	.byte	0x04, 0x0a
        /*007a*/ 	.short	(.L_85 - .L_84)
	.align		4
.L_84:
        /*007c*/ 	.word	index@(.nv.constant0._Z19cuda_scatter_gatherPKmPdS0_PKdi)
        /*0080*/ 	.short	0x0380
        /*0082*/ 	.short	0x0024


	//----- nvinfo : EIATTR_SW_WAR
	.align		4
.L_85:
        /*0084*/ 	.byte	0x04, 0x36
        /*0086*/ 	.short	(.L_87 - .L_86)
.L_86:
        /*0088*/ 	.word	0x00000008
.L_87:


//--------------------- .nv.info._Z12cuda_scatterPKmPdPKdii --------------------------
	.section	.nv.info._Z12cuda_scatterPKmPdPKdii,"",@"SHT_CUDA_INFO"
	.sectionflags	@""
	.align	4


	//----- nvinfo : EIATTR_CUDA_API_VERSION
	.align		4
        /*0000*/ 	.byte	0x04, 0x37
        /*0002*/ 	.short	(.L_89 - .L_88)
.L_88:
        /*0004*/ 	.word	0x00000082


	//----- nvinfo : EIATTR_KPARAM_INFO
	.align		4
.L_89:
        /*0008*/ 	.byte	0x04, 0x17
        /*000a*/ 	.short	(.L_91 - .L_90)
.L_90:
        /*000c*/ 	.word	0x00000000
        /*0010*/ 	.short	0x0004
        /*0012*/ 	.short	0x001c
        /*0014*/ 	.byte	0x00, 0xf0, 0x11, 0x00


	//----- nvinfo : EIATTR_KPARAM_INFO
	.align		4
.L_91:
        /*0018*/ 	.byte	0x04, 0x17
        /*001a*/ 	.short	(.L_93 - .L_92)
.L_92:
        /*001c*/ 	.word	0x00000000
        /*0020*/ 	.short	0x0003
        /*0022*/ 	.short	0x0018
        /*0024*/ 	.byte	0x00, 0xf0, 0x11, 0x00


	//----- nvinfo : EIATTR_KPARAM_INFO
	.align		4
.L_93:
        /*0028*/ 	.byte	0x04, 0x17
        /*002a*/ 	.short	(.L_95 - .L_94)
.L_94:
        /*002c*/ 	.word	0x00000000
        /*0030*/ 	.short	0x0002
        /*0032*/ 	.short	0x0010
        /*0034*/ 	.byte	0x00, 0xf5, 0x21, 0x00


	//----- nvinfo : EIATTR_KPARAM_INFO
	.align		4
.L_95:
        /*0038*/ 	.byte	0x04, 0x17
        /*003a*/ 	.short	(.L_97 - .L_96)
.L_96:
        /*003c*/ 	.word	0x00000000
        /*0040*/ 	.short	0x0001
        /*0042*/ 	.short	0x0008
        /*0044*/ 	.byte	0x00, 0xf5, 0x21, 0x00


	//----- nvinfo : EIATTR_KPARAM_INFO
	.align		4
.L_97:
        /*0048*/ 	.byte	0x04, 0x17
        /*004a*/ 	.short	(.L_99 - .L_98)
.L_98:
        /*004c*/ 	.word	0x00000000
        /*0050*/ 	.short	0x0000
        /*0052*/ 	.short	0x0000
        /*0054*/ 	.byte	0x00, 0xf5, 0x21, 0x00


	//----- nvinfo : EIATTR_SPARSE_MMA_MASK
	.align		4
.L_99:
        /*0058*/ 	.byte	0x03, 0x50
        /*005a*/ 	.short	0x0000


	//----- nvinfo : EIATTR_MAXREG_COUNT
	.align		4
        /*005c*/ 	.byte	0x03, 0x1b
        /*005e*/ 	.short	0x00ff


	//----- nvinfo : EIATTR_MERCURY_ISA_VERSION
	.align		4
        /*0060*/ 	.byte	0x03, 0x5f
        /*0062*/ 	.short	0x0101


	//----- nvinfo : EIATTR_VRC_CTA_INIT_COUNT
	.align		4
        /*0064*/ 	.byte	0x02, 0x4a
	.zero		1
	.zero		1


	//----- nvinfo : EIATTR_EXIT_INSTR_OFFSETS
	.align		4
        /*0068*/ 	.byte	0x04, 0x1c
        /*006a*/ 	.short	(.L_101 - .L_100)


	//   ....[0]....
.L_100:
        /*006c*/ 	.word	0x00000070


	//   ....[1]....
        /*0070*/ 	.word	0x00000290


	//----- nvinfo : EIATTR_CBANK_PARAM_SIZE
	.align		4
.L_101:
        /*0074*/ 	.byte	0x03, 0x19
        /*0076*/ 	.short	0x0020


	//----- nvinfo : EIATTR_PARAM_CBANK
	.align		4
        /*0078*/ 	.byte	0x04, 0x0a
        /*007a*/ 	.short	(.L_103 - .L_102)
	.align		4
.L_102:
        /*007c*/ 	.word	index@(.nv.constant0._Z12cuda_scatterPKmPdPKdii)
        /*0080*/ 	.short	0x0380
        /*0082*/ 	.short	0x0020


	//----- nvinfo : EIATTR_SW_WAR
	.align		4
.L_103:
        /*0084*/ 	.byte	0x04, 0x36
        /*0086*/ 	.short	(.L_105 - .L_104)
.L_104:
        /*0088*/ 	.word	0x00000008
.L_105:


//--------------------- .nv.info._Z11cuda_gatherPKmPKdPdii --------------------------
	.section	.nv.info._Z11cuda_gatherPKmPKdPdii,"",@"SHT_CUDA_INFO"
	.sectionflags	@""
	.align	4


	//----- nvinfo : EIATTR_CUDA_API_VERSION
	.align		4
        /*0000*/ 	.byte	0x04, 0x37
        /*0002*/ 	.short	(.L_107 - .L_106)
.L_106:
        /*0004*/ 	.word	0x00000082


	//----- nvinfo : EIATTR_KPARAM_INFO
	.align		4
.L_107:
        /*0008*/ 	.byte	0x04, 0x17
        /*000a*/ 	.short	(.L_109 - .L_108)
.L_108:
        /*000c*/ 	.word	0x00000000
        /*0010*/ 	.short	0x0004
        /*0012*/ 	.short	0x001c
        /*0014*/ 	.byte	0x00, 0xf0, 0x11, 0x00


	//----- nvinfo : EIATTR_KPARAM_INFO
	.align		4
.L_109:
        /*0018*/ 	.byte	0x04, 0x17
        /*001a*/ 	.short	(.L_111 - .L_110)
.L_110:
        /*001c*/ 	.word	0x00000000
        /*0020*/ 	.short	0x0003
        /*0022*/ 	.short	0x0018
        /*0024*/ 	.byte	0x00, 0xf0, 0x11, 0x00


	//----- nvinfo : EIATTR_KPARAM_INFO
	.align		4
.L_111:
        /*0028*/ 	.byte	0x04, 0x17
        /*002a*/ 	.short	(.L_113 - .L_112)
.L_112:
        /*002c*/ 	.word	0x00000000
        /*0030*/ 	.short	0x0002
        /*0032*/ 	.short	0x0010
        /*0034*/ 	.byte	0x00, 0xf5, 0x21, 0x00


	//----- nvinfo : EIATTR_KPARAM_INFO
	.align		4
.L_113:
        /*0038*/ 	.byte	0x04, 0x17
        /*003a*/ 	.short	(.L_115 - .L_114)
.L_114:
        /*003c*/ 	.word	0x00000000
        /*0040*/ 	.short	0x0001
        /*0042*/ 	.short	0x0008
        /*0044*/ 	.byte	0x00, 0xf5, 0x21, 0x00


	//----- nvinfo : EIATTR_KPARAM_INFO
	.align		4
.L_115:
        /*0048*/ 	.byte	0x04, 0x17
        /*004a*/ 	.short	(.L_117 - .L_116)
.L_116:
        /*004c*/ 	.word	0x00000000
        /*0050*/ 	.short	0x0000
        /*0052*/ 	.short	0x0000
        /*0054*/ 	.byte	0x00, 0xf5, 0x21, 0x00


	//----- nvinfo : EIATTR_SPARSE_MMA_MASK
	.align		4
.L_117:
        /*0058*/ 	.byte	0x03, 0x50
        /*005a*/ 	.short	0x0000


	//----- nvinfo : EIATTR_MAXREG_COUNT
	.align		4
        /*005c*/ 	.byte	0x03, 0x1b
        /*005e*/ 	.short	0x00ff


	//----- nvinfo : EIATTR_MERCURY_ISA_VERSION
	.align		4
        /*0060*/ 	.byte	0x03, 0x5f
        /*0062*/ 	.short	0x0101


	//----- nvinfo : EIATTR_VRC_CTA_INIT_COUNT
	.align		4
        /*0064*/ 	.byte	0x02, 0x4a
	.zero		1
	.zero		1


	//----- nvinfo : EIATTR_EXIT_INSTR_OFFSETS
	.align		4
        /*0068*/ 	.byte	0x04, 0x1c
        /*006a*/ 	.short	(.L_119 - .L_118)


	//   ....[0]....
.L_118:
        /*006c*/ 	.word	0x00000070


	//   ....[1]....
        /*0070*/ 	.word	0x000002a0


	//----- nvinfo : EIATTR_CBANK_PARAM_SIZE
	.align		4
.L_119:
        /*0074*/ 	.byte	0x03, 0x19
        /*0076*/ 	.short	0x0020


	//----- nvinfo : EIATTR_PARAM_CBANK
	.align		4
        /*0078*/ 	.byte	0x04, 0x0a
        /*007a*/ 	.short	(.L_121 - .L_120)
	.align		4
.L_120:
        /*007c*/ 	.word	index@(.nv.constant0._Z11cuda_gatherPKmPKdPdii)
        /*0080*/ 	.short	0x0380
        /*0082*/ 	.short	0x0020


	//----- nvinfo : EIATTR_SW_WAR
	.align		4
.L_121:
        /*0084*/ 	.byte	0x04, 0x36
        /*0086*/ 	.short	(.L_123 - .L_122)
.L_122:
        /*0088*/ 	.word	0x00000008
.L_123:


//--------------------- .nv.callgraph             --------------------------
	.section	.nv.callgraph,"",@"SHT_CUDA_CALLGRAPH"
	.align	4
	.sectionentsize	8
	.align		4
        /*0000*/ 	.word	0x00000000
	.align		4
        /*0004*/ 	.word	0xffffffff
	.align		4
        /*0008*/ 	.word	0x00000000
	.align		4
        /*000c*/ 	.word	0xfffffffe
	.align		4
        /*0010*/ 	.word	0x00000000
	.align		4
        /*0014*/ 	.word	0xfffffffd
	.align		4
        /*0018*/ 	.word	0x00000000
	.align		4
        /*001c*/ 	.word	0xfffffffc


//--------------------- .text._Z18cuda_multi_scatterPKmS0_PdPKdii --------------------------
	.section	.text._Z18cuda_multi_scatterPKmS0_PdPKdii,"ax",@progbits
	.align	128
        .global         _Z18cuda_multi_scatterPKmS0_PdPKdii
        .type           _Z18cuda_multi_scatterPKmS0_PdPKdii,@function
        .size           _Z18cuda_multi_scatterPKmS0_PdPKdii,(.L_x_5 - _Z18cuda_multi_scatterPKmS0_PdPKdii)
        .other          _Z18cuda_multi_scatterPKmS0_PdPKdii,@"STO_CUDA_ENTRY STV_DEFAULT"
_Z18cuda_multi_scatterPKmS0_PdPKdii:
.text._Z18cuda_multi_scatterPKmS0_PdPKdii:
[----:B------:R-:W-:Y:S01]  /*0000*/  LDC R1, c[0x0][0x37c] ;  /* 0x0000df00ff017b82 */ /* 0x000fe20000000800 */
[----:B------:R-:W0:Y:S01]  /*0010*/  S2R R7, SR_CTAID.X ;  /* 0x0000000000077919 */ /* 0x000e220000002500 */
[----:B------:R-:W0:Y:S01]  /*0020*/  LDCU UR4, c[0x0][0x360] ;  /* 0x00006c00ff0477ac */ /* 0x000e220008000800 */
[----:B------:R-:W0:Y:S01]  /*0030*/  S2R R0, SR_TID.X ;  /* 0x0000000000007919 */ /* 0x000e220000002100 */
[----:B------:R-:W1:Y:S01]  /*0040*/  LDCU UR5, c[0x0][0x3a0] ;  /* 0x00007400ff0577ac */ /* 0x000e620008000800 */
[----:B0-----:R-:W-:-:S05]  /*0050*/  IMAD R7, R7, UR4, R0 ;  /* 0x0000000407077c24 */ /* 0x001fca000f8e0200 */
[----:B-1----:R-:W-:-:S13]  /*0060*/  ISETP.GE.AND P0, PT, R7, UR5, PT ;  /* 0x0000000507007c0c */ /* 0x002fda000bf06270 */
[----:B------:R-:W-:Y:S05]  /*0070*/  @P0 EXIT ;  /* 0x000000000000094d */ /* 0x000fea0003800000 */
[----:B------:R-:W0:Y:S01]  /*0080*/  LDC R6, c[0x0][0x3a4] ;  /* 0x0000e900ff067b82 */ /* 0x000e220000000800 */
[----:B------:R-:W1:Y:S01]  /*0090*/  LDCU.64 UR4, c[0x0][0x358] ;  /* 0x00006b00ff0477ac */ /* 0x000e620008000a00 */
[----:B------:R-:W-:Y:S01]  /*00a0*/  ISETP.GE.AND P2, PT, R7, RZ, PT ;  /* 0x000000ff0700720c */ /* 0x000fe20003f46270 */
[----:B------:R-:W2:Y:S01]  /*00b0*/  LDCU.64 UR6, c[0x0][0x390] ;  /* 0x00007200ff0677ac */ /* 0x000ea20008000a00 */
[----:B0-----:R-:W-:-:S04]  /*00c0*/  IABS R9, R6 ;  /* 0x0000000600097213 */ /* 0x001fc80000000000 */
[----:B------:R-:W0:Y:S08]  /*00d0*/  I2F.RP R0, R9 ;  /* 0x0000000900007306 */ /* 0x000e300000209400 */
[----:B0-----:R-:W0:Y:S02]  /*00e0*/  MUFU.RCP R0, R0 ;  /* 0x0000000000007308 */ /* 0x001e240000001000 */
[----:B0-----:R-:W-:-:S06]  /*00f0*/  VIADD R2, R0, 0xffffffe ;  /* 0x0ffffffe00027836 */ /* 0x001fcc0000000000 */
[----:B------:R0:W3:Y:S02]  /*0100*/  F2I.FTZ.U32.TRUNC.NTZ R3, R2 ;  /* 0x0000000200037305 */ /* 0x0000e4000021f000 */
[----:B0-----:R-:W-:Y:S02]  /*0110*/  HFMA2 R2, -RZ, RZ, 0, 0 ;  /* 0x00000000ff027431 */ /* 0x001fe400000001ff */
[----:B---3--:R-:W-:-:S04]  /*0120*/  IMAD.MOV R4, RZ, RZ, -R3 ;  /* 0x000000ffff047224 */ /* 0x008fc800078e0a03 */
[----:B------:R-:W-:Y:S01]  /*0130*/  IMAD R5, R4, R9, RZ ;  /* 0x0000000904057224 */ /* 0x000fe200078e02ff */
[----:B------:R-:W-:-:S03]  /*0140*/  IABS R4, R7 ;  /* 0x0000000700047213 */ /* 0x000fc60000000000 */
[----:B------:R-:W-:-:S06]  /*0150*/  IMAD.HI.U32 R3, R3, R5, R2 ;  /* 0x0000000503037227 */ /* 0x000fcc00078e0002 */
[----:B------:R-:W-:-:S04]  /*0160*/  IMAD.HI.U32 R3, R3, R4, RZ ;  /* 0x0000000403037227 */ /* 0x000fc800078e00ff */
[----:B------:R-:W-:-:S04]  /*0170*/  IMAD.MOV R3, RZ, RZ, -R3 ;  /* 0x000000ffff037224 */ /* 0x000fc800078e0a03 */
[C---:B------:R-:W-:Y:S02]  /*0180*/  IMAD R0, R9.reuse, R3, R4 ;  /* 0x0000000309007224 */ /* 0x040fe400078e0204 */
[----:B------:R-:W0:Y:S03]  /*0190*/  LDC.64 R4, c[0x0][0x388] ;  /* 0x0000e200ff047b82 */ /* 0x000e260000000a00 */
[----:B------:R-:W-:-:S05]  /*01a0*/  ISETP.GT.U32.AND P0, PT, R9, R0, PT ;  /* 0x000000000900720c */ /* 0x000fca0003f04070 */
[----:B------:R-:W3:Y:S08]  /*01b0*/  LDC.64 R2, c[0x0][0x398] ;  /* 0x0000e600ff027b82 */ /* 0x000ef00000000a00 */
[----:B------:R-:W-:Y:S02]  /*01c0*/  @!P0 IADD3 R0, PT, PT, R0, -R9, RZ ;  /* 0x8000000900008210 */ /* 0x000fe40007ffe0ff */
[----:B------:R-:W-:-:S02]  /*01d0*/  ISETP.NE.AND P0, PT, R6, RZ, PT ;  /* 0x000000ff0600720c */ /* 0x000fc40003f05270 */
[----:B------:R-:W-:Y:S01]  /*01e0*/  ISETP.GT.U32.AND P1, PT, R9, R0, PT ;  /* 0x000000000900720c */ /* 0x000fe20003f24070 */
[----:B0-----:R-:W-:-:S06]  /*01f0*/  IMAD.WIDE R4, R7, 0x8, R4 ;  /* 0x0000000807047825 */ /* 0x001fcc00078e0204 */
[----:B-1----:R-:W2:Y:S06]  /*0200*/  LDG.E.64 R4, desc[UR4][R4.64] ;  /* 0x0000000404047981 */ /* 0x002eac000c1e1b00 */
[----:B------:R-:W-:-:S05]  /*0210*/  @!P1 IMAD.IADD R0, R0, 0x1, -R9 ;  /* 0x0000000100009824 */ /* 0x000fca00078e0a09 */
[----:B------:R-:W-:Y:S02]  /*0220*/  @!P2 IADD3 R0, PT, PT, -R0, RZ, RZ ;  /* 0x000000ff0000a210 */ /* 0x000fe40007ffe1ff */
[----:B------:R-:W-:-:S05]  /*0230*/  @!P0 LOP3.LUT R0, RZ, R6, RZ, 0x33, !PT ;  /* 0x00000006ff008212 */ /* 0x000fca00078e33ff */
[----:B---3--:R-:W-:-:S06]  /*0240*/  IMAD.WIDE R2, R0, 0x8, R2 ;  /* 0x0000000800027825 */ /* 0x008fcc00078e0202 */
[----:B------:R-:W3:Y:S01]  /*0250*/  LDG.E.64 R2, desc[UR4][R2.64] ;  /* 0x0000000402027981 */ /* 0x000ee2000c1e1b00 */
[----:B--2---:R-:W-:-:S04]  /*0260*/  LEA R6, P0, R4, UR6, 0x3 ;  /* 0x0000000604067c11 */ /* 0x004fc8000f8018ff */
[----:B------:R-:W-:-:S05]  /*0270*/  LEA.HI.X R7, R4, UR7, R5, 0x3, P0 ;  /* 0x0000000704077c11 */ /* 0x000fca00080f1c05 */
[----:B---3--:R-:W-:Y:S01]  /*0280*/  STG.E.64 desc[UR4][R6.64], R2 ;  /* 0x0000000206007986 */ /* 0x008fe2000c101b04 */
[----:B------:R-:W-:Y:S05]  /*0290*/  EXIT ;  /* 0x000000000000794d */ /* 0x000fea0003800000 */
.L_x_0:
[----:B------:R-:W-:-:S00]  /*02a0*/  BRA `(.L_x_0) ;  /* 0xfffffffc00fc7947 */ /* 0x000fc0000383ffff */
[----:B------:R-:W-:-:S00]  /*02b0*/  NOP ;  /* 0x0000000000007918 */ /* 0x000fc00000000000 */
        /* <DEDUP_REMOVED lines=12> */
.L_x_5:


//--------------------- .text._Z17cuda_multi_gatherPKmS0_PKdPdii --------------------------
	.section	.text._Z17cuda_multi_gatherPKmS0_PKdPdii,"ax",@progbits
	.align	128
        .global         _Z17cuda_multi_gatherPKmS0_PKdPdii
        .type           _Z17cuda_multi_gatherPKmS0_PKdPdii,@function
        .size           _Z17cuda_multi_gatherPKmS0_PKdPdii,(.L_x_6 - _Z17cuda_multi_gatherPKmS0_PKdPdii)
        .other          _Z17cuda_multi_gatherPKmS0_PKdPdii,@"STO_CUDA_ENTRY STV_DEFAULT"
_Z17cuda_multi_gatherPKmS0_PKdPdii:
.text._Z17cuda_multi_gatherPKmS0_PKdPdii:
        /* <DEDUP_REMOVED lines=8> */
[----:B------:R-:W0:Y:S01]  /*0080*/  LDC.64 R4, c[0x0][0x388] ;  /* 0x0000e200ff047b82 */ /* 0x000e220000000a00 */
[----:B------:R-:W1:Y:S01]  /*0090*/  LDCU.64 UR4, c[0x0][0x358] ;  /* 0x00006b00ff0477ac */ /* 0x000e620008000a00 */
[----:B------:R-:W2:Y:S06]  /*00a0*/  LDCU.64 UR6, c[0x0][0x390] ;  /* 0x00007200ff0677ac */ /* 0x000eac0008000a00 */
[----:B------:R-:W3:Y:S01]  /*00b0*/  LDC R8, c[0x0][0x3a4] ;  /* 0x0000e900ff087b82 */ /* 0x000ee20000000800 */
[----:B0-----:R-:W-:-:S06]  /*00c0*/  IMAD.WIDE R4, R0, 0x8, R4 ;  /* 0x0000000800047825 */ /* 0x001fcc00078e0204 */
[----:B-1----:R-:W2:Y:S01]  /*00d0*/  LDG.E.64 R4, desc[UR4][R4.64] ;  /* 0x0000000404047981 */ /* 0x002ea2000c1e1b00 */
[----:B---3--:R-:W-:-:S04]  /*00e0*/  IABS R9, R8 ;  /* 0x0000000800097213 */ /* 0x008fc80000000000 */
[----:B------:R-:W0:Y:S08]  /*00f0*/  I2F.RP R6, R9 ;  /* 0x0000000900067306 */ /* 0x000e300000209400 */
[----:B0-----:R-:W0:Y:S02]  /*0100*/  MUFU.RCP R6, R6 ;  /* 0x0000000600067308 */ /* 0x001e240000001000 */
[----:B0-----:R-:W-:Y:S01]  /*0110*/  VIADD R7, R6, 0xffffffe ;  /* 0x0ffffffe06077836 */ /* 0x001fe20000000000 */
[----:B------:R-:W-:-:S02]  /*0120*/  IABS R10, R0 ;  /* 0x00000000000a7213 */ /* 0x000fc40000000000 */
[----:B--2---:R-:W-:-:S04]  /*0130*/  LEA R2, P0, R4, UR6, 0x3 ;  /* 0x0000000604027c11 */ /* 0x004fc8000f8018ff */
[----:B------:R-:W-:-:S06]  /*0140*/  LEA.HI.X R3, R4, UR7, R5, 0x3, P0 ;  /* 0x0000000704037c11 */ /* 0x000fcc00080f1c05 */
[----:B------:R-:W2:Y:S01]  /*0150*/  LDG.E.64 R2, desc[UR4][R2.64] ;  /* 0x0000000402027981 */ /* 0x000ea2000c1e1b00 */
[----:B------:R-:W0:Y:S01]  /*0160*/  F2I.FTZ.U32.TRUNC.NTZ R5, R7 ;  /* 0x0000000700057305 */ /* 0x000e22000021f000 */
[----:B------:R-:W-:Y:S01]  /*0170*/  ISETP.GE.AND P2, PT, R0, RZ, PT ;  /* 0x000000ff0000720c */ /* 0x000fe20003f46270 */
[----:B0-----:R-:W-:-:S04]  /*0180*/  IMAD.MOV R4, RZ, RZ, -R5 ;  /* 0x000000ffff047224 */ /* 0x001fc800078e0a05 */
[----:B------:R-:W-:Y:S02]  /*0190*/  IMAD R11, R4, R9, RZ ;  /* 0x00000009040b7224 */ /* 0x000fe400078e02ff */
[----:B------:R-:W-:-:S05]  /*01a0*/  HFMA2 R4, -RZ, RZ, 0, 0 ;  /* 0x00000000ff047431 */ /* 0x000fca00000001ff */
[----:B------:R-:W-:-:S04]  /*01b0*/  IMAD.HI.U32 R4, R5, R11, R4 ;  /* 0x0000000b05047227 */ /* 0x000fc800078e0004 */
[----:B------:R-:W-:-:S04]  /*01c0*/  IMAD.MOV.U32 R5, RZ, RZ, R10 ;  /* 0x000000ffff057224 */ /* 0x000fc800078e000a */
[----:B------:R-:W-:-:S05]  /*01d0*/  IMAD.HI.U32 R4, R4, R5, RZ ;  /* 0x0000000504047227 */ /* 0x000fca00078e00ff */
[----:B------:R-:W-:-:S05]  /*01e0*/  IADD3 R4, PT, PT, -R4, RZ, RZ ;  /* 0x000000ff04047210 */ /* 0x000fca0007ffe1ff */
[C---:B------:R-:W-:Y:S02]  /*01f0*/  IMAD R6, R9.reuse, R4, R5 ;  /* 0x0000000409067224 */ /* 0x040fe400078e0205 */
[----:B------:R-:W0:Y:S03]  /*0200*/  LDC.64 R4, c[0x0][0x398] ;  /* 0x0000e600ff047b82 */ /* 0x000e260000000a00 */
[----:B------:R-:W-:-:S13]  /*0210*/  ISETP.GT.U32.AND P0, PT, R9, R6, PT ;  /* 0x000000060900720c */ /* 0x000fda0003f04070 */
[----:B------:R-:W-:Y:S01]  /*0220*/  @!P0 IMAD.IADD R6, R6, 0x1, -R9 ;  /* 0x0000000106068824 */ /* 0x000fe200078e0a09 */
[----:B------:R-:W-:-:S04]  /*0230*/  ISETP.NE.AND P0, PT, R8, RZ, PT ;  /* 0x000000ff0800720c */ /* 0x000fc80003f05270 */
[----:B------:R-:W-:-:S13]  /*0240*/  ISETP.GT.U32.AND P1, PT, R9, R6, PT ;  /* 0x000000060900720c */ /* 0x000fda0003f24070 */
[----:B------:R-:W-:-:S05]  /*0250*/  @!P1 IADD3 R6, PT, PT, R6, -R9, RZ ;  /* 0x8000000906069210 */ /* 0x000fca0007ffe0ff */
[----:B------:R-:W-:Y:S01]  /*0260*/  @!P2 IMAD.MOV R6, RZ, RZ, -R6 ;  /* 0x000000ffff06a224 */ /* 0x000fe200078e0a06 */
[----:B------:R-:W-:-:S05]  /*0270*/  @!P0 LOP3.LUT R6, RZ, R8, RZ, 0x33, !PT ;  /* 0x00000008ff068212 */ /* 0x000fca00078e33ff */
[----:B0-----:R-:W-:-:S05]  /*0280*/  IMAD.WIDE R4, R6, 0x8, R4 ;  /* 0x0000000806047825 */ /* 0x001fca00078e0204 */
[----:B--2---:R-:W-:Y:S01]  /*0290*/  STG.E.64 desc[UR4][R4.64], R2 ;  /* 0x0000000204007986 */ /* 0x004fe2000c101b04 */
[----:B------:R-:W-:Y:S05]  /*02a0*/  EXIT ;  /* 0x000000000000794d */ /* 0x000fea0003800000 */
.L_x_1:
        /* <DEDUP_REMOVED lines=13> */
.L_x_6:


//--------------------- .text._Z19cuda_scatter_gatherPKmPdS0_PKdi --------------------------
	.section	.text._Z19cuda_scatter_gatherPKmPdS0_PKdi,"ax",@progbits
	.align	128
        .global         _Z19cuda_scatter_gatherPKmPdS0_PKdi
        .type           _Z19cuda_scatter_gatherPKmPdS0_PKdi,@function
        .size           _Z19cuda_scatter_gatherPKmPdS0_PKdi,(.L_x_7 - _Z19cuda_scatter_gatherPKmPdS0_PKdi)
        .other          _Z19cuda_scatter_gatherPKmPdS0_PKdi,@"STO_CUDA_ENTRY STV_DEFAULT"
_Z19cuda_scatter_gatherPKmPdS0_PKdi:
.text._Z19cuda_scatter_gatherPKmPdS0_PKdi:
        /* <DEDUP_REMOVED lines=11> */
[----:B------:R-:W3:Y:S01]  /*00b0*/  LDC.64 R6, c[0x0][0x380] ;  /* 0x0000e000ff067b82 */ /* 0x000ee20000000a00 */
[----:B0-----:R-:W-:-:S06]  /*00c0*/  IMAD.WIDE R2, R5, 0x8, R2 ;  /* 0x0000000805027825 */ /* 0x001fcc00078e0202 */
[----:B-1----:R-:W2:Y:S01]  /*00d0*/  LDG.E.64 R2, desc[UR4][R2.64] ;  /* 0x0000000402027981 */ /* 0x002ea2000c1e1b00 */
[----:B---3--:R-:W-:-:S06]  /*00e0*/  IMAD.WIDE R6, R5, 0x8, R6 ;  /* 0x0000000805067825 */ /* 0x008fcc00078e0206 */
[----:B------:R-:W3:Y:S01]  /*00f0*/  LDG.E.64 R6, desc[UR4][R6.64] ;  /* 0x0000000406067981 */ /* 0x000ee2000c1e1b00 */
[----:B--2---:R-:W-:-:S04]  /*0100*/  LEA R4, P0, R2, UR6, 0x3 ;  /* 0x0000000602047c11 */ /* 0x004fc8000f8018ff */
[----:B------:R-:W-:Y:S01]  /*0110*/  LEA.HI.X R5, R2, UR7, R3, 0x3, P0 ;  /* 0x0000000702057c11 */ /* 0x000fe200080f1c03 */
[----:B------:R-:W3:Y:S05]  /*0120*/  LDCU.64 UR6, c[0x0][0x388] ;  /* 0x00007100ff0677ac */ /* 0x000eea0008000a00 */
[----:B------:R-:W2:Y:S01]  /*0130*/  LDG.E.64 R4, desc[UR4][R4.64] ;  /* 0x0000000404047981 */ /* 0x000ea2000c1e1b00 */
[----:B---3--:R-:W-:-:S04]  /*0140*/  LEA R8, P0, R6, UR6, 0x3 ;  /* 0x0000000606087c11 */ /* 0x008fc8000f8018ff */
[----:B------:R-:W-:-:S05]  /*0150*/  LEA.HI.X R9, R6, UR7, R7, 0x3, P0 ;  /* 0x0000000706097c11 */ /* 0x000fca00080f1c07 */
[----:B--2---:R-:W-:Y:S01]  /*0160*/  STG.E.64 desc[UR4][R8.64], R4 ;  /* 0x0000000408007986 */ /* 0x004fe2000c101b04 */
[----:B------:R-:W-:Y:S05]  /*0170*/  EXIT ;  /* 0x000000000000794d */ /* 0x000fea0003800000 */
.L_x_2:
        /* <DEDUP_REMOVED lines=16> */
.L_x_7:


//--------------------- .text._Z12cuda_scatterPKmPdPKdii --------------------------
	.section	.text._Z12cuda_scatterPKmPdPKdii,"ax",@progbits
	.align	128
        .global         _Z12cuda_scatterPKmPdPKdii
        .type           _Z12cuda_scatterPKmPdPKdii,@function
        .size           _Z12cuda_scatterPKmPdPKdii,(.L_x_8 - _Z12cuda_scatterPKmPdPKdii)
        .other          _Z12cuda_scatterPKmPdPKdii,@"STO_CUDA_ENTRY STV_DEFAULT"
_Z12cuda_scatterPKmPdPKdii:
.text._Z12cuda_scatterPKmPdPKdii:
        /* <DEDUP_REMOVED lines=42> */
.L_x_3:
        /* <DEDUP_REMOVED lines=14> */
.L_x_8:


//--------------------- .text._Z11cuda_gatherPKmPKdPdii --------------------------
	.section	.text._Z11cuda_gatherPKmPKdPdii,"ax",@progbits
	.align	128
        .global         _Z11cuda_gatherPKmPKdPdii
        .type           _Z11cuda_gatherPKmPKdPdii,@function
        .size           _Z11cuda_gatherPKmPKdPdii,(.L_x_9 - _Z11cuda_gatherPKmPKdPdii)
        .other          _Z11cuda_gatherPKmPKdPdii,@"STO_CUDA_ENTRY STV_DEFAULT"
_Z11cuda_gatherPKmPKdPdii:
.text._Z11cuda_gatherPKmPKdPdii:
        /* <DEDUP_REMOVED lines=43> */
.L_x_4:
        /* <DEDUP_REMOVED lines=13> */
.L_x_9:


//--------------------- .nv.shared.reserved.0     --------------------------
	.section	.nv.shared.reserved.0,"aw",@nobits
	.weak		__nv_reservedSMEM_offset_0_alias
	.size		__nv_reservedSMEM_offset_0_alias, 0, 64
	.other		__nv_reservedSMEM_offset_0_alias,@"STO_CUDA_RESERVED_SHARED STV_DEFAULT"
__nv_reservedSMEM_offset_0_alias:
	.zero		0
	.zero		64


//--------------------- .nv.constant0._Z18cuda_multi_scatterPKmS0_PdPKdii --------------------------
	.section	.nv.constant0._Z18cuda_multi_scatterPKmS0_PdPKdii,"a",@progbits
	.sectionflags	@""
	.align	4
.nv.constant0._Z18cuda_multi_scatterPKmS0_PdPKdii:
	.zero		936


//--------------------- .nv.constant0._Z17cuda_multi_gatherPKmS0_PKdPdii --------------------------
	.section	.nv.constant0._Z17cuda_multi_gatherPKmS0_PKdPdii,"a",@progbits
	.sectionflags	@""
	.align	4
.nv.constant0._Z17cuda_multi_gatherPKmS0_PKdPdii:
	.zero		936


//--------------------- .nv.constant0._Z19cuda_scatter_gatherPKmPdS0_PKdi --------------------------
	.section	.nv.constant0._Z19cuda_scatter_gatherPKmPdS0_PKdi,"a",@progbits
	.sectionflags	@""
	.align	4
.nv.constant0._Z19cuda_scatter_gatherPKmPdS0_PKdi:
	.zero		932


//--------------------- .nv.constant0._Z12cuda_scatterPKmPdPKdii --------------------------
	.section	.nv.constant0._Z12cuda_scatterPKmPdPKdii,"a",@progbits
	.sectionflags	@""
	.align	4
.nv.constant0._Z12cuda_scatterPKmPdPKdii:
	.zero		928


//--------------------- .nv.constant0._Z11cuda_gatherPKmPKdPdii --------------------------
	.section	.nv.constant0._Z11cuda_gatherPKmPKdPdii,"a",@progbits
	.sectionflags	@""
	.align	4
.nv.constant0._Z11cuda_gatherPKmPKdPdii:
	.zero		928


//--------------------- SYMBOLS --------------------------

	.type		.nv.reservedSmem.offset0,@object
	.size		.nv.reservedSmem.offset0,0x4
